//
// Generated by NVIDIA NVVM Compiler
//
// Compiler Build ID: CL-36424714
// Cuda compilation tools, release 13.0, V13.0.88
// Based on NVVM 20.0.0
//

.version 9.0
.target sm_100
.address_size 64

	// .globl	_Z11color_to_bwPiS_ii

.visible .entry _Z11color_to_bwPiS_ii(
	.param .u64 .ptr .align 1 _Z11color_to_bwPiS_ii_param_0,
	.param .u64 .ptr .align 1 _Z11color_to_bwPiS_ii_param_1,
	.param .u32 _Z11color_to_bwPiS_ii_param_2,
	.param .u32 _Z11color_to_bwPiS_ii_param_3
)
{
	.reg .pred 	%p<4>;
	.reg .b32 	%r<17>;
	.reg .b64 	%rd<9>;
	.reg .b64 	%fd<7>;

	ld.param.u64 	%rd1, [_Z11color_to_bwPiS_ii_param_0];
	ld.param.u64 	%rd2, [_Z11color_to_bwPiS_ii_param_1];
	ld.param.u32 	%r4, [_Z11color_to_bwPiS_ii_param_2];
	ld.param.u32 	%r3, [_Z11color_to_bwPiS_ii_param_3];
	mov.u32 	%r5, %ctaid.y;
	mov.u32 	%r6, %ntid.y;
	mov.u32 	%r7, %tid.y;
	mad.lo.s32 	%r1, %r5, %r6, %r7;
	mov.u32 	%r8, %ctaid.x;
	mov.u32 	%r9, %ntid.x;
	mov.u32 	%r10, %tid.x;
	mad.lo.s32 	%r2, %r8, %r9, %r10;
	setp.ge.s32 	%p1, %r1, %r4;
	setp.ge.s32 	%p2, %r2, %r3;
	or.pred  	%p3, %p1, %p2;
	@%p3 bra 	$L__BB0_2;
	cvta.to.global.u64 	%rd3, %rd1;
	cvta.to.global.u64 	%rd4, %rd2;
	mad.lo.s32 	%r11, %r3, %r1, %r2;
	mul.lo.s32 	%r12, %r11, 3;
	mul.wide.s32 	%rd5, %r12, 4;
	add.s64 	%rd6, %rd3, %rd5;
	ld.global.u32 	%r13, [%rd6];
	cvt.rn.f64.s32 	%fd1, %r13;
	ld.global.u32 	%r14, [%rd6+4];
	cvt.rn.f64.s32 	%fd2, %r14;
	mul.f64 	%fd3, %fd2, 0d3FE2C8B439581062;
	fma.rn.f64 	%fd4, %fd1, 0d3FD322D0E5604189, %fd3;
	ld.global.u32 	%r15, [%rd6+8];
	cvt.rn.f64.s32 	%fd5, %r15;
	fma.rn.f64 	%fd6, %fd5, 0d3FBD2F1A9FBE76C9, %fd4;
	cvt.rzi.s32.f64 	%r16, %fd6;
	mul.wide.s32 	%rd7, %r11, 4;
	add.s64 	%rd8, %rd4, %rd7;
	st.global.u32 	[%rd8], %r16;
$L__BB0_2:
	ret;

}


// ===== COMPILED SASS (sm_100) =====

	.target	sm_100

	.elftype	@"ET_EXEC"


//--------------------- .note.nv.tkinfo           --------------------------
	.section	.note.nv.tkinfo,"",@"SHT_NOTE"
	.sectionflags	@"SHF_NOTE_NV_TKINFO"
	.tkinfo
        /*0018*/ 	.word	0x00000002
        /*0030*/ 	.string	""
        /*0030*/ 	.string	"ptxas"
        /*0030*/ 	.string	"Cuda compilation tools, release 13.0, V13.0.88"
        /*0030*/ 	.string	"Build cuda_13.0.r13.0/compiler.36424714_0"
        /*0030*/ 	.string	"-arch sm_100 -m 64 "



//--------------------- .note.nv.cuinfo           --------------------------
	.section	.note.nv.cuinfo,"",@"SHT_NOTE"
	.sectionflags	@"SHF_NOTE_NV_CUINFO"
        /*0018*/ 	.short	0x0002
        /*001a*/ 	.short	0x0064
        /*001c*/ 	.short	0x0082
	.zero		2


//--------------------- .nv.info                  --------------------------
	.section	.nv.info,"",@"SHT_CUDA_INFO"
	.align	4


	//----- nvinfo : EIATTR_REGCOUNT
	.align		4
        /*0000*/ 	.byte	0x04, 0x2f
        /*0002*/ 	.short	(.L_1 - .L_0)
	.align		4
.L_0:
        /*0004*/ 	.word	index@(_Z11color_to_bwPiS_ii)
        /*0008*/ 	.word	0x00000010


	//----- nvinfo : EIATTR_FRAME_SIZE
	.align		4
.L_1:
        /*000c*/ 	.byte	0x04, 0x11
        /*000e*/ 	.short	(.L_3 - .L_2)
	.align		4
.L_2:
        /*0010*/ 	.word	index@(_Z11color_to_bwPiS_ii)
        /*0014*/ 	.word	0x00000000


	//----- nvinfo : EIATTR_MIN_STACK_SIZE
	.align		4
.L_3:
        /*0018*/ 	.byte	0x04, 0x12
        /*001a*/ 	.short	(.L_5 - .L_4)
	.align		4
.L_4:
        /*001c*/ 	.word	index@(_Z11color_to_bwPiS_ii)
        /*0020*/ 	.word	0x00000000
.L_5:


//--------------------- .nv.compat                --------------------------
	.section	.nv.compat,"",@"SHT_CUDA_COMPAT_INFO"
	.align	4
        /*0000*/ 	.byte	0x02, 0x09, 0x00, 0x00, 0x02, 0x02, 0x01, 0x00, 0x02, 0x05, 0x05, 0x00, 0x03, 0x07, 0x01, 0x01
        /*0010*/ 	.byte	0x02, 0x03, 0x00, 0x00, 0x02, 0x06, 0x01, 0x00, 0x04, 0x0b, 0x08, 0x00, 0x01, 0x00, 0x00, 0x00
        /*0020*/ 	.byte	0x00, 0x00, 0x00, 0x00


//--------------------- .nv.info._Z11color_to_bwPiS_ii --------------------------
	.section	.nv.info._Z11color_to_bwPiS_ii,"",@"SHT_CUDA_INFO"
	.sectionflags	@""
	.align	4


	//----- nvinfo : EIATTR_CUDA_API_VERSION
	.align		4
        /*0000*/ 	.byte	0x04, 0x37
        /*0002*/ 	.short	(.L_7 - .L_6)
.L_6:
        /*0004*/ 	.word	0x00000082


	//----- nvinfo : EIATTR_KPARAM_INFO
	.align		4
.L_7:
        /*0008*/ 	.byte	0x04, 0x17
        /*000a*/ 	.short	(.L_9 - .L_8)
.L_8:
        /*000c*/ 	.word	0x00000000
        /*0010*/ 	.short	0x0003
        /*0012*/ 	.short	0x0014
        /*0014*/ 	.byte	0x00, 0xf0, 0x11, 0x00


	//----- nvinfo : EIATTR_KPARAM_INFO
	.align		4
.L_9:
        /*0018*/ 	.byte	0x04, 0x17
        /*001a*/ 	.short	(.L_11 - .L_10)
.L_10:
        /*001c*/ 	.word	0x00000000
        /*0020*/ 	.short	0x0002
        /*0022*/ 	.short	0x0010
        /*0024*/ 	.byte	0x00, 0xf0, 0x11, 0x00


	//----- nvinfo : EIATTR_KPARAM_INFO
	.align		4
.L_11:
        /*0028*/ 	.byte	0x04, 0x17
        /*002a*/ 	.short	(.L_13 - .L_12)
.L_12:
        /*002c*/ 	.word	0x00000000
        /*0030*/ 	.short	0x0001
        /*0032*/ 	.short	0x0008
        /*0034*/ 	.byte	0x00, 0xf5, 0x21, 0x00


	//----- nvinfo : EIATTR_KPARAM_INFO
	.align		4
.L_13:
        /*0038*/ 	.byte	0x04, 0x17
        /*003a*/ 	.short	(.L_15 - .L_14)
.L_14:
        /*003c*/ 	.word	0x00000000
        /*0040*/ 	.short	0x0000
        /*0042*/ 	.short	0x0000
        /*0044*/ 	.byte	0x00, 0xf5, 0x21, 0x00


	//----- nvinfo : EIATTR_SPARSE_MMA_MASK
	.align		4
.L_15:
        /*0048*/ 	.byte	0x03, 0x50
        /*004a*/ 	.short	0x0000


	//----- nvinfo : EIATTR_MAXREG_COUNT
	.align		4
        /*004c*/ 	.byte	0x03, 0x1b
        /*004e*/ 	.short	0x00ff


	//----- nvinfo : EIATTR_MERCURY_ISA_VERSION
	.align		4
        /*0050*/ 	.byte	0x03, 0x5f
        /*0052*/ 	.short	0x0101


	//----- nvinfo : EIATTR_VRC_CTA_INIT_COUNT
	.align		4
        /*0054*/ 	.byte	0x02, 0x4a
	.zero		1
	.zero		1


	//----- nvinfo : EIATTR_EXIT_INSTR_OFFSETS
	.align		4
        /*0058*/ 	.byte	0x04, 0x1c
        /*005a*/ 	.short	(.L_17 - .L_16)


	//   ....[0]....
.L_16:
        /*005c*/ 	.word	0x000000c0


	//   ....[1]....
        /*0060*/ 	.word	0x00000250


	//----- nvinfo : EIATTR_CBANK_PARAM_SIZE
	.align		4
.L_17:
        /*0064*/ 	.byte	0x03, 0x19
        /*0066*/ 	.short	0x0018


	//----- nvinfo : EIATTR_PARAM_CBANK
	.align		4
        /*0068*/ 	.byte	0x04, 0x0a
        /*006a*/ 	.short	(.L_19 - .L_18)
	.align		4
.L_18:
        /*006c*/ 	.word	index@(.nv.constant0._Z11color_to_bwPiS_ii)
        /*0070*/ 	.short	0x0380
        /*0072*/ 	.short	0x0018


	//----- nvinfo : EIATTR_SW_WAR
	.align		4
.L_19:
        /*0074*/ 	.byte	0x04, 0x36
        /*0076*/ 	.short	(.L_21 - .L_20)
.L_20:
        /*0078*/ 	.word	0x00000008
.L_21:


//--------------------- .nv.callgraph             --------------------------
	.section	.nv.callgraph,"",@"SHT_CUDA_CALLGRAPH"
	.align	4
	.sectionentsize	8
	.align		4
        /*0000*/ 	.word	0x00000000
	.align		4
        /*0004*/ 	.word	0xffffffff
	.align		4
        /*0008*/ 	.word	0x00000000
	.align		4
        /*000c*/ 	.word	0xfffffffe
	.align		4
        /*0010*/ 	.word	0x00000000
	.align		4
        /*0014*/ 	.word	0xfffffffd
	.align		4
        /*0018*/ 	.word	0x00000000
	.align		4
        /*001c*/ 	.word	0xfffffffc


//--------------------- .text._Z11color_to_bwPiS_ii --------------------------
	.section	.text._Z11color_to_bwPiS_ii,"ax",@progbits
	.align	128
        .global         _Z11color_to_bwPiS_ii
        .type           _Z11color_to_bwPiS_ii,@function
        .size           _Z11color_to_bwPiS_ii,(.L_x_1 - _Z11color_to_bwPiS_ii)
        .other          _Z11color_to_bwPiS_ii,@"STO_CUDA_ENTRY STV_DEFAULT"
_Z11color_to_bwPiS_ii:
.text._Z11color_to_bwPiS_ii:
[----:B------:R-:W-:Y:S01]  /*0000*/  LDC R1, c[0x0][0x37c] ;  /* 0x0000df00ff017b82 */ /* 0x000fe20000000800 */
[----:B------:R-:W0:Y:S07]  /*0010*/  S2R R2, SR_TID.X ;  /* 0x0000000000027919 */ /* 0x000e2e0000002100 */
[----:B------:R-:W1:Y:S01]  /*0020*/  LDC R0, c[0x0][0x364] ;  /* 0x0000d900ff007b82 */ /* 0x000e620000000800 */
[----:B------:R-:W2:Y:S01]  /*0030*/  LDCU.64 UR6, c[0x0][0x390] ;  /* 0x00007200ff0677ac */ /* 0x000ea20008000a00 */
[----:B------:R-:W1:Y:S06]  /*0040*/  S2R R3, SR_TID.Y ;  /* 0x0000000000037919 */ /* 0x000e6c0000002200 */
[----:B------:R-:W0:Y:S08]  /*0050*/  S2UR UR5, SR_CTAID.X ;  /* 0x00000000000579c3 */ /* 0x000e300000002500 */
[----:B------:R-:W0:Y:S08]  /*0060*/  LDC R5, c[0x0][0x360] ;  /* 0x0000d800ff057b82 */ /* 0x000e300000000800 */
[----:B------:R-:W1:Y:S01]  /*0070*/  S2UR UR4, SR_CTAID.Y ;  /* 0x00000000000479c3 */ /* 0x000e620000002600 */
[----:B0-----:R-:W-:-:S05]  /*0080*/  IMAD R5, R5, UR5, R2 ;  /* 0x0000000505057c24 */ /* 0x001fca000f8e0202 */
[----:B--2---:R-:W-:Y:S01]  /*0090*/  ISETP.GE.AND P0, PT, R5, UR7, PT ;  /* 0x0000000705007c0c */ /* 0x004fe2000bf06270 */
[----:B-1----:R-:W-:-:S05]  /*00a0*/  IMAD R0, R0, UR4, R3 ;  /* 0x0000000400007c24 */ /* 0x002fca000f8e0203 */
[----:B------:R-:W-:-:S13]  /*00b0*/  ISETP.GE.OR P0, PT, R0, UR6, P0 ;  /* 0x0000000600007c0c */ /* 0x000fda0008706670 */
[----:B------:R-:W-:Y:S05]  /*00c0*/  @P0 EXIT ;  /* 0x000000000000094d */ /* 0x000fea0003800000 */
[----:B------:R-:W0:Y:S01]  /*00d0*/  LDC.64 R2, c[0x0][0x380] ;  /* 0x0000e000ff027b82 */ /* 0x000e220000000a00 */
[----:B------:R-:W1:Y:S01]  /*00e0*/  LDCU.64 UR4, c[0x0][0x358] ;  /* 0x00006b00ff0477ac */ /* 0x000e620008000a00 */
[----:B------:R-:W-:-:S05]  /*00f0*/  IMAD R13, R0, UR7, R5 ;  /* 0x00000007000d7c24 */ /* 0x000fca000f8e0205 */
[----:B------:R-:W-:Y:S01]  /*0100*/  LEA R5, R13, R13, 0x1 ;  /* 0x0000000d0d057211 */ /* 0x000fe200078e08ff */
[----:B------:R-:W-:Y:S01]  /*0110*/  UMOV UR8, 0x39581062 ;  /* 0x3958106200087882 */ /* 0x000fe20000000000 */
[----:B------:R-:W-:Y:S01]  /*0120*/  UMOV UR9, 0x3fe2c8b4 ;  /* 0x3fe2c8b400097882 */ /* 0x000fe20000000000 */
[----:B------:R-:W2:Y:S02]  /*0130*/  LDC.64 R10, c[0x0][0x388] ;  /* 0x0000e200ff0a7b82 */ /* 0x000ea40000000a00 */
[----:B0-----:R-:W-:-:S05]  /*0140*/  IMAD.WIDE R2, R5, 0x4, R2 ;  /* 0x0000000405027825 */ /* 0x001fca00078e0202 */
[----:B-1----:R-:W3:Y:S04]  /*0150*/  LDG.E R12, desc[UR4][R2.64+0x4] ;  /* 0x00000404020c7981 */ /* 0x002ee8000c1e1900 */
[----:B------:R-:W4:Y:S04]  /*0160*/  LDG.E R0, desc[UR4][R2.64] ;  /* 0x0000000402007981 */ /* 0x000f28000c1e1900 */
[----:B------:R2:W5:Y:S02]  /*0170*/  LDG.E R8, desc[UR4][R2.64+0x8] ;  /* 0x0000080402087981 */ /* 0x000564000c1e1900 */
[----:B--2---:R-:W-:Y:S01]  /*0180*/  IMAD.WIDE R2, R13, 0x4, R10 ;  /* 0x000000040d027825 */ /* 0x004fe200078e020a */
[----:B---3--:R-:W0:Y:S08]  /*0190*/  I2F.F64 R6, R12 ;  /* 0x0000000c00067312 */ /* 0x008e300000201c00 */
[----:B----4-:R-:W1:Y:S01]  /*01a0*/  I2F.F64 R4, R0 ;  /* 0x0000000000047312 */ /* 0x010e620000201c00 */
[----:B0-----:R-:W-:-:S07]  /*01b0*/  DMUL R6, R6, UR8 ;  /* 0x0000000806067c28 */ /* 0x001fce0008000000 */
[----:B-----5:R-:W0:Y:S01]  /*01c0*/  I2F.F64 R8, R8 ;  /* 0x0000000800087312 */ /* 0x020e220000201c00 */
[----:B------:R-:W-:Y:S01]  /*01d0*/  UMOV UR8, 0xe5604189 ;  /* 0xe560418900087882 */ /* 0x000fe20000000000 */
[----:B------:R-:W-:Y:S02]  /*01e0*/  UMOV UR9, 0x3fd322d0 ;  /* 0x3fd322d000097882 */ /* 0x000fe40000000000 */
[----:B-1----:R-:W-:Y:S01]  /*01f0*/  DFMA R4, R4, UR8, R6 ;  /* 0x0000000804047c2b */ /* 0x002fe20008000006 */
[----:B------:R-:W-:Y:S01]  /*0200*/  UMOV UR8, 0x9fbe76c9 ;  /* 0x9fbe76c900087882 */ /* 0x000fe20000000000 */
[----:B------:R-:W-:-:S06]  /*0210*/  UMOV UR9, 0x3fbd2f1a ;  /* 0x3fbd2f1a00097882 */ /* 0x000fcc0000000000 */
[----:B0-----:R-:W-:-:S10]  /*0220*/  DFMA R4, R8, UR8, R4 ;  /* 0x0000000808047c2b */ /* 0x001fd40008000004 */
[----:B------:R-:W0:Y:S02]  /*0230*/  F2I.F64.TRUNC R5, R4 ;  /* 0x0000000400057311 */ /* 0x000e24000030d100 */
[----:B0-----:R-:W-:Y:S01]  /*0240*/  STG.E desc[UR4][R2.64], R5 ;  /* 0x0000000502007986 */ /* 0x001fe2000c101904 */
[----:B------:R-:W-:Y:S05]  /*0250*/  EXIT ;  /* 0x000000000000794d */ /* 0x000fea0003800000 */
.L_x_0:
[----:B------:R-:W-:-:S00]  /*0260*/  BRA `(.L_x_0) ;  /* 0xfffffffc00fc7947 */ /* 0x000fc0000383ffff */
[----:B------:R-:W-:-:S00]  /*0270*/  NOP ;  /* 0x0000000000007918 */ /* 0x000fc00000000000 */
        /* <DEDUP_REMOVED lines=8> */
.L_x_1:


//--------------------- .nv.shared.reserved.0     --------------------------
	.section	.nv.shared.reserved.0,"aw",@nobits
	.weak		__nv_reservedSMEM_offset_0_alias
	.size		__nv_reservedSMEM_offset_0_alias, 0, 64
	.other		__nv_reservedSMEM_offset_0_alias,@"STO_CUDA_RESERVED_SHARED STV_DEFAULT"
__nv_reservedSMEM_offset_0_alias:
	.zero		0
	.zero		64


//--------------------- .nv.constant0._Z11color_to_bwPiS_ii --------------------------
	.section	.nv.constant0._Z11color_to_bwPiS_ii,"a",@progbits
	.sectionflags	@""
	.align	4
.nv.constant0._Z11color_to_bwPiS_ii:
	.zero		920


//--------------------- SYMBOLS --------------------------

	.type		.nv.reservedSmem.offset0,@object
	.size		.nv.reservedSmem.offset0,0x4
